//
// Generated by NVIDIA NVVM Compiler
//
// Compiler Build ID: CL-36424714
// Cuda compilation tools, release 13.0, V13.0.88
// Based on NVVM 20.0.0
//

.version 9.0
.target sm_100
.address_size 64

	// .globl	_Z9findMax_dPfjS_
// _ZZ9findMax_dPfjS_E4smem has been demoted
// _ZZ5sum_dPfjS_E4smem has been demoted

.visible .entry _Z9findMax_dPfjS_(
	.param .u64 .ptr .align 1 _Z9findMax_dPfjS__param_0,
	.param .u32 _Z9findMax_dPfjS__param_1,
	.param .u64 .ptr .align 1 _Z9findMax_dPfjS__param_2
)
{
	.reg .pred 	%p<7>;
	.reg .b32 	%r<19>;
	.reg .b32 	%f<13>;
	.reg .b64 	%rd<9>;
	// demoted variable
	.shared .align 4 .b8 _ZZ9findMax_dPfjS_E4smem[2048];
	ld.param.u64 	%rd2, [_Z9findMax_dPfjS__param_0];
	ld.param.u32 	%r11, [_Z9findMax_dPfjS__param_1];
	ld.param.u64 	%rd3, [_Z9findMax_dPfjS__param_2];
	mov.u32 	%r1, %tid.x;
	mov.u32 	%r2, %ctaid.x;
	mov.u32 	%r18, %ntid.x;
	mad.lo.s32 	%r17, %r2, %r18, %r1;
	setp.ge.u32 	%p1, %r17, %r11;
	mov.f32 	%f12, 0fFF800000;
	@%p1 bra 	$L__BB0_3;
	mov.u32 	%r12, %nctaid.x;
	mul.lo.s32 	%r5, %r18, %r12;
	cvta.to.global.u64 	%rd1, %rd2;
	mov.f32 	%f12, 0fFF800000;
$L__BB0_2:
	mul.wide.u32 	%rd4, %r17, 4;
	add.s64 	%rd5, %rd1, %rd4;
	ld.global.f32 	%f6, [%rd5];
	max.f32 	%f12, %f12, %f6;
	add.s32 	%r17, %r17, %r5;
	setp.lt.u32 	%p2, %r17, %r11;
	@%p2 bra 	$L__BB0_2;
$L__BB0_3:
	shl.b32 	%r13, %r1, 2;
	mov.u32 	%r14, _ZZ9findMax_dPfjS_E4smem;
	add.s32 	%r8, %r14, %r13;
	st.shared.f32 	[%r8], %f12;
	bar.sync 	0;
	setp.lt.u32 	%p3, %r18, 2;
	@%p3 bra 	$L__BB0_7;
$L__BB0_4:
	shr.u32 	%r10, %r18, 1;
	setp.ge.u32 	%p4, %r1, %r10;
	@%p4 bra 	$L__BB0_6;
	ld.shared.f32 	%f7, [%r8];
	shl.b32 	%r15, %r10, 2;
	add.s32 	%r16, %r8, %r15;
	ld.shared.f32 	%f8, [%r16];
	max.f32 	%f9, %f7, %f8;
	st.shared.f32 	[%r8], %f9;
$L__BB0_6:
	bar.sync 	0;
	setp.gt.u32 	%p5, %r18, 3;
	mov.u32 	%r18, %r10;
	@%p5 bra 	$L__BB0_4;
$L__BB0_7:
	setp.ne.s32 	%p6, %r1, 0;
	@%p6 bra 	$L__BB0_9;
	ld.shared.f32 	%f10, [_ZZ9findMax_dPfjS_E4smem];
	cvta.to.global.u64 	%rd6, %rd3;
	mul.wide.u32 	%rd7, %r2, 4;
	add.s64 	%rd8, %rd6, %rd7;
	st.global.f32 	[%rd8], %f10;
$L__BB0_9:
	ret;

}
	// .globl	_Z11subAndExp_dPfjf
.visible .entry _Z11subAndExp_dPfjf(
	.param .u64 .ptr .align 1 _Z11subAndExp_dPfjf_param_0,
	.param .u32 _Z11subAndExp_dPfjf_param_1,
	.param .f32 _Z11subAndExp_dPfjf_param_2
)
{
	.reg .pred 	%p<3>;
	.reg .b32 	%r<13>;
	.reg .b32 	%f<16>;
	.reg .b64 	%rd<5>;

	ld.param.u64 	%rd2, [_Z11subAndExp_dPfjf_param_0];
	ld.param.u32 	%r6, [_Z11subAndExp_dPfjf_param_1];
	ld.param.f32 	%f1, [_Z11subAndExp_dPfjf_param_2];
	mov.u32 	%r7, %ctaid.x;
	mov.u32 	%r1, %ntid.x;
	mov.u32 	%r8, %tid.x;
	mad.lo.s32 	%r12, %r7, %r1, %r8;
	setp.ge.u32 	%p1, %r12, %r6;
	@%p1 bra 	$L__BB1_3;
	mov.u32 	%r9, %nctaid.x;
	mul.lo.s32 	%r3, %r1, %r9;
	cvta.to.global.u64 	%rd1, %rd2;
$L__BB1_2:
	mul.wide.u32 	%rd3, %r12, 4;
	add.s64 	%rd4, %rd1, %rd3;
	ld.global.f32 	%f2, [%rd4];
	sub.f32 	%f3, %f2, %f1;
	fma.rn.f32 	%f4, %f3, 0f3BBB989D, 0f3F000000;
	cvt.sat.f32.f32 	%f5, %f4;
	mov.f32 	%f6, 0f4B400001;
	mov.f32 	%f7, 0f437C0000;
	fma.rm.f32 	%f8, %f5, %f7, %f6;
	add.f32 	%f9, %f8, 0fCB40007F;
	neg.f32 	%f10, %f9;
	fma.rn.f32 	%f11, %f3, 0f3FB8AA3B, %f10;
	fma.rn.f32 	%f12, %f3, 0f32A57060, %f11;
	mov.b32 	%r10, %f8;
	shl.b32 	%r11, %r10, 23;
	mov.b32 	%f13, %r11;
	ex2.approx.ftz.f32 	%f14, %f12;
	mul.f32 	%f15, %f14, %f13;
	st.global.f32 	[%rd4], %f15;
	add.s32 	%r12, %r12, %r3;
	setp.lt.u32 	%p2, %r12, %r6;
	@%p2 bra 	$L__BB1_2;
$L__BB1_3:
	ret;

}
	// .globl	_Z5sum_dPfjS_
.visible .entry _Z5sum_dPfjS_(
	.param .u64 .ptr .align 1 _Z5sum_dPfjS__param_0,
	.param .u32 _Z5sum_dPfjS__param_1,
	.param .u64 .ptr .align 1 _Z5sum_dPfjS__param_2
)
{
	.reg .pred 	%p<7>;
	.reg .b32 	%r<19>;
	.reg .b32 	%f<13>;
	.reg .b64 	%rd<9>;
	// demoted variable
	.shared .align 4 .b8 _ZZ5sum_dPfjS_E4smem[2048];
	ld.param.u64 	%rd2, [_Z5sum_dPfjS__param_0];
	ld.param.u32 	%r11, [_Z5sum_dPfjS__param_1];
	ld.param.u64 	%rd3, [_Z5sum_dPfjS__param_2];
	mov.u32 	%r1, %tid.x;
	mov.u32 	%r2, %ctaid.x;
	mov.u32 	%r18, %ntid.x;
	mad.lo.s32 	%r17, %r2, %r18, %r1;
	setp.ge.u32 	%p1, %r17, %r11;
	mov.f32 	%f12, 0f00000000;
	@%p1 bra 	$L__BB2_3;
	mov.u32 	%r12, %nctaid.x;
	mul.lo.s32 	%r5, %r18, %r12;
	cvta.to.global.u64 	%rd1, %rd2;
	mov.f32 	%f12, 0f00000000;
$L__BB2_2:
	mul.wide.u32 	%rd4, %r17, 4;
	add.s64 	%rd5, %rd1, %rd4;
	ld.global.f32 	%f6, [%rd5];
	add.f32 	%f12, %f12, %f6;
	add.s32 	%r17, %r17, %r5;
	setp.lt.u32 	%p2, %r17, %r11;
	@%p2 bra 	$L__BB2_2;
$L__BB2_3:
	shl.b32 	%r13, %r1, 2;
	mov.u32 	%r14, _ZZ5sum_dPfjS_E4smem;
	add.s32 	%r8, %r14, %r13;
	st.shared.f32 	[%r8], %f12;
	bar.sync 	0;
	setp.lt.u32 	%p3, %r18, 2;
	@%p3 bra 	$L__BB2_7;
$L__BB2_4:
	shr.u32 	%r10, %r18, 1;
	setp.ge.u32 	%p4, %r1, %r10;
	@%p4 bra 	$L__BB2_6;
	shl.b32 	%r15, %r10, 2;
	add.s32 	%r16, %r8, %r15;
	ld.shared.f32 	%f7, [%r16];
	ld.shared.f32 	%f8, [%r8];
	add.f32 	%f9, %f7, %f8;
	st.shared.f32 	[%r8], %f9;
$L__BB2_6:
	bar.sync 	0;
	setp.gt.u32 	%p5, %r18, 3;
	mov.u32 	%r18, %r10;
	@%p5 bra 	$L__BB2_4;
$L__BB2_7:
	setp.ne.s32 	%p6, %r1, 0;
	@%p6 bra 	$L__BB2_9;
	ld.shared.f32 	%f10, [_ZZ5sum_dPfjS_E4smem];
	cvta.to.global.u64 	%rd6, %rd3;
	mul.wide.u32 	%rd7, %r2, 4;
	add.s64 	%rd8, %rd6, %rd7;
	st.global.f32 	[%rd8], %f10;
$L__BB2_9:
	ret;

}
	// .globl	_Z11normalize_dPfjf
.visible .entry _Z11normalize_dPfjf(
	.param .u64 .ptr .align 1 _Z11normalize_dPfjf_param_0,
	.param .u32 _Z11normalize_dPfjf_param_1,
	.param .f32 _Z11normalize_dPfjf_param_2
)
{
	.reg .pred 	%p<3>;
	.reg .b32 	%r<11>;
	.reg .b32 	%f<4>;
	.reg .b64 	%rd<5>;

	ld.param.u64 	%rd2, [_Z11normalize_dPfjf_param_0];
	ld.param.u32 	%r6, [_Z11normalize_dPfjf_param_1];
	ld.param.f32 	%f1, [_Z11normalize_dPfjf_param_2];
	mov.u32 	%r7, %ctaid.x;
	mov.u32 	%r1, %ntid.x;
	mov.u32 	%r8, %tid.x;
	mad.lo.s32 	%r10, %r7, %r1, %r8;
	setp.ge.u32 	%p1, %r10, %r6;
	@%p1 bra 	$L__BB3_3;
	mov.u32 	%r9, %nctaid.x;
	mul.lo.s32 	%r3, %r1, %r9;
	cvta.to.global.u64 	%rd1, %rd2;
$L__BB3_2:
	mul.wide.u32 	%rd3, %r10, 4;
	add.s64 	%rd4, %rd1, %rd3;
	ld.global.f32 	%f2, [%rd4];
	div.rn.f32 	%f3, %f2, %f1;
	st.global.f32 	[%rd4], %f3;
	add.s32 	%r10, %r10, %r3;
	setp.lt.u32 	%p2, %r10, %r6;
	@%p2 bra 	$L__BB3_2;
$L__BB3_3:
	ret;

}


// ===== COMPILED SASS (sm_100) =====

	.target	sm_100

	.elftype	@"ET_EXEC"


//--------------------- .note.nv.tkinfo           --------------------------
	.section	.note.nv.tkinfo,"",@"SHT_NOTE"
	.sectionflags	@"SHF_NOTE_NV_TKINFO"
	.tkinfo
        /*0018*/ 	.word	0x00000002
        /*0030*/ 	.string	""
        /*0030*/ 	.string	"ptxas"
        /*0030*/ 	.string	"Cuda compilation tools, release 13.0, V13.0.88"
        /*0030*/ 	.string	"Build cuda_13.0.r13.0/compiler.36424714_0"
        /*0030*/ 	.string	"-arch sm_100 -m 64 "



//--------------------- .note.nv.cuinfo           --------------------------
	.section	.note.nv.cuinfo,"",@"SHT_NOTE"
	.sectionflags	@"SHF_NOTE_NV_CUINFO"
        /*0018*/ 	.short	0x0002
        /*001a*/ 	.short	0x0064
        /*001c*/ 	.short	0x0082
	.zero		2


//--------------------- .nv.info                  --------------------------
	.section	.nv.info,"",@"SHT_CUDA_INFO"
	.align	4


	//----- nvinfo : EIATTR_REGCOUNT
	.align		4
        /*0000*/ 	.byte	0x04, 0x2f
        /*0002*/ 	.short	(.L_1 - .L_0)
	.align		4
.L_0:
        /*0004*/ 	.word	index@(_Z9findMax_dPfjS_)
        /*0008*/ 	.word	0x0000000e


	//----- nvinfo : EIATTR_FRAME_SIZE
	.align		4
.L_1:
        /*000c*/ 	.byte	0x04, 0x11
        /*000e*/ 	.short	(.L_3 - .L_2)
	.align		4
.L_2:
        /*0010*/ 	.word	index@(_Z9findMax_dPfjS_)
        /*0014*/ 	.word	0x00000000


	//----- nvinfo : EIATTR_REGCOUNT
	.align		4
.L_3:
        /*0018*/ 	.byte	0x04, 0x2f
        /*001a*/ 	.short	(.L_5 - .L_4)
	.align		4
.L_4:
        /*001c*/ 	.word	index@(_Z11subAndExp_dPfjf)
        /*0020*/ 	.word	0x0000000e


	//----- nvinfo : EIATTR_FRAME_SIZE
	.align		4
.L_5:
        /*0024*/ 	.byte	0x04, 0x11
        /*0026*/ 	.short	(.L_7 - .L_6)
	.align		4
.L_6:
        /*0028*/ 	.word	index@(_Z11subAndExp_dPfjf)
        /*002c*/ 	.word	0x00000000


	//----- nvinfo : EIATTR_REGCOUNT
	.align		4
.L_7:
        /*0030*/ 	.byte	0x04, 0x2f
        /*0032*/ 	.short	(.L_9 - .L_8)
	.align		4
.L_8:
        /*0034*/ 	.word	index@(_Z5sum_dPfjS_)
        /*0038*/ 	.word	0x0000000e


	//----- nvinfo : EIATTR_FRAME_SIZE
	.align		4
.L_9:
        /*003c*/ 	.byte	0x04, 0x11
        /*003e*/ 	.short	(.L_11 - .L_10)
	.align		4
.L_10:
        /*0040*/ 	.word	index@(_Z5sum_dPfjS_)
        /*0044*/ 	.word	0x00000000


	//----- nvinfo : EIATTR_REGCOUNT
	.align		4
.L_11:
        /*0048*/ 	.byte	0x04, 0x2f
        /*004a*/ 	.short	(.L_13 - .L_12)
	.align		4
.L_12:
        /*004c*/ 	.word	index@(_Z11normalize_dPfjf)
        /*0050*/ 	.word	0x00000018


	//----- nvinfo : EIATTR_FRAME_SIZE
	.align		4
.L_13:
        /*0054*/ 	.byte	0x04, 0x11
        /*0056*/ 	.short	(.L_15 - .L_14)
	.align		4
.L_14:
        /*0058*/ 	.word	index@($__internal_0_$__cuda_sm3x_div_rn_noftz_f32_slowpath)
        /*005c*/ 	.word	0x00000000


	//----- nvinfo : EIATTR_FRAME_SIZE
	.align		4
.L_15:
        /*0060*/ 	.byte	0x04, 0x11
        /*0062*/ 	.short	(.L_17 - .L_16)
	.align		4
.L_16:
        /*0064*/ 	.word	index@(_Z11normalize_dPfjf)
        /*0068*/ 	.word	0x00000000


	//----- nvinfo : EIATTR_MIN_STACK_SIZE
	.align		4
.L_17:
        /*006c*/ 	.byte	0x04, 0x12
        /*006e*/ 	.short	(.L_19 - .L_18)
	.align		4
.L_18:
        /*0070*/ 	.word	index@(_Z11normalize_dPfjf)
        /*0074*/ 	.word	0x00000000


	//----- nvinfo : EIATTR_MIN_STACK_SIZE
	.align		4
.L_19:
        /*0078*/ 	.byte	0x04, 0x12
        /*007a*/ 	.short	(.L_21 - .L_20)
	.align		4
.L_20:
        /*007c*/ 	.word	index@(_Z5sum_dPfjS_)
        /*0080*/ 	.word	0x00000000


	//----- nvinfo : EIATTR_MIN_STACK_SIZE
	.align		4
.L_21:
        /*0084*/ 	.byte	0x04, 0x12
        /*0086*/ 	.short	(.L_23 - .L_22)
	.align		4
.L_22:
        /*0088*/ 	.word	index@(_Z11subAndExp_dPfjf)
        /*008c*/ 	.word	0x00000000


	//----- nvinfo : EIATTR_MIN_STACK_SIZE
	.align		4
.L_23:
        /*0090*/ 	.byte	0x04, 0x12
        /*0092*/ 	.short	(.L_25 - .L_24)
	.align		4
.L_24:
        /*0094*/ 	.word	index@(_Z9findMax_dPfjS_)
        /*0098*/ 	.word	0x00000000
.L_25:


//--------------------- .nv.compat                --------------------------
	.section	.nv.compat,"",@"SHT_CUDA_COMPAT_INFO"
	.align	4
        /*0000*/ 	.byte	0x02, 0x09, 0x00, 0x00, 0x02, 0x02, 0x01, 0x00, 0x02, 0x05, 0x05, 0x00, 0x03, 0x07, 0x01, 0x01
        /*0010*/ 	.byte	0x02, 0x03, 0x00, 0x00, 0x02, 0x06, 0x01, 0x00, 0x04, 0x0b, 0x08, 0x00, 0x01, 0x00, 0x00, 0x00
        /*0020*/ 	.byte	0x00, 0x00, 0x00, 0x00


//--------------------- .nv.info._Z11normalize_dPfjf --------------------------
	.section	.nv.info._Z11normalize_dPfjf,"",@"SHT_CUDA_INFO"
	.sectionflags	@""
	.align	4


	//----- nvinfo : EIATTR_CUDA_API_VERSION
	.align		4
        /*0000*/ 	.byte	0x04, 0x37
        /*0002*/ 	.short	(.L_27 - .L_26)
.L_26:
        /*0004*/ 	.word	0x00000082


	//----- nvinfo : EIATTR_KPARAM_INFO
	.align		4
.L_27:
        /*0008*/ 	.byte	0x04, 0x17
        /*000a*/ 	.short	(.L_29 - .L_28)
.L_28:
        /*000c*/ 	.word	0x00000000
        /*0010*/ 	.short	0x0002
        /*0012*/ 	.short	0x000c
        /*0014*/ 	.byte	0x00, 0xf0, 0x11, 0x00


	//----- nvinfo : EIATTR_KPARAM_INFO
	.align		4
.L_29:
        /*0018*/ 	.byte	0x04, 0x17
        /*001a*/ 	.short	(.L_31 - .L_30)
.L_30:
        /*001c*/ 	.word	0x00000000
        /*0020*/ 	.short	0x0001
        /*0022*/ 	.short	0x0008
        /*0024*/ 	.byte	0x00, 0xf0, 0x11, 0x00


	//----- nvinfo : EIATTR_KPARAM_INFO
	.align		4
.L_31:
        /*0028*/ 	.byte	0x04, 0x17
        /*002a*/ 	.short	(.L_33 - .L_32)
.L_32:
        /*002c*/ 	.word	0x00000000
        /*0030*/ 	.short	0x0000
        /*0032*/ 	.short	0x0000
        /*0034*/ 	.byte	0x00, 0xf5, 0x21, 0x00


	//----- nvinfo : EIATTR_SPARSE_MMA_MASK
	.align		4
.L_33:
        /*0038*/ 	.byte	0x03, 0x50
        /*003a*/ 	.short	0x0000


	//----- nvinfo : EIATTR_MAXREG_COUNT
	.align		4
        /*003c*/ 	.byte	0x03, 0x1b
        /*003e*/ 	.short	0x00ff


	//----- nvinfo : EIATTR_MERCURY_ISA_VERSION
	.align		4
        /*0040*/ 	.byte	0x03, 0x5f
        /*0042*/ 	.short	0x0101


	//----- nvinfo : EIATTR_VRC_CTA_INIT_COUNT
	.align		4
        /*0044*/ 	.byte	0x02, 0x4a
	.zero		1
	.zero		1


	//----- nvinfo : EIATTR_EXIT_INSTR_OFFSETS
	.align		4
        /*0048*/ 	.byte	0x04, 0x1c
        /*004a*/ 	.short	(.L_35 - .L_34)


	//   ....[0]....
.L_34:
        /*004c*/ 	.word	0x00000070


	//   ....[1]....
        /*0050*/ 	.word	0x00000200


	//----- nvinfo : EIATTR_CRS_STACK_SIZE
	.align		4
.L_35:
        /*0054*/ 	.byte	0x04, 0x1e
        /*0056*/ 	.short	(.L_37 - .L_36)
.L_36:
        /*0058*/ 	.word	0x00000000


	//----- nvinfo : EIATTR_CBANK_PARAM_SIZE
	.align		4
.L_37:
        /*005c*/ 	.byte	0x03, 0x19
        /*005e*/ 	.short	0x0010


	//----- nvinfo : EIATTR_PARAM_CBANK
	.align		4
        /*0060*/ 	.byte	0x04, 0x0a
        /*0062*/ 	.short	(.L_39 - .L_38)
	.align		4
.L_38:
        /*0064*/ 	.word	index@(.nv.constant0._Z11normalize_dPfjf)
        /*0068*/ 	.short	0x0380
        /*006a*/ 	.short	0x0010


	//----- nvinfo : EIATTR_SW_WAR
	.align		4
.L_39:
        /*006c*/ 	.byte	0x04, 0x36
        /*006e*/ 	.short	(.L_41 - .L_40)
.L_40:
        /*0070*/ 	.word	0x00000008
.L_41:


//--------------------- .nv.info._Z5sum_dPfjS_    --------------------------
	.section	.nv.info._Z5sum_dPfjS_,"",@"SHT_CUDA_INFO"
	.sectionflags	@""
	.align	4


	//----- nvinfo : EIATTR_CUDA_API_VERSION
	.align		4
        /*0000*/ 	.byte	0x04, 0x37
        /*0002*/ 	.short	(.L_43 - .L_42)
.L_42:
        /*0004*/ 	.word	0x00000082


	//----- nvinfo : EIATTR_KPARAM_INFO
	.align		4
.L_43:
        /*0008*/ 	.byte	0x04, 0x17
        /*000a*/ 	.short	(.L_45 - .L_44)
.L_44:
        /*000c*/ 	.word	0x00000000
        /*0010*/ 	.short	0x0002
        /*0012*/ 	.short	0x0010
        /*0014*/ 	.byte	0x00, 0xf5, 0x21, 0x00


	//----- nvinfo : EIATTR_KPARAM_INFO
	.align		4
.L_45:
        /*0018*/ 	.byte	0x04, 0x17
        /*001a*/ 	.short	(.L_47 - .L_46)
.L_46:
        /*001c*/ 	.word	0x00000000
        /*0020*/ 	.short	0x0001
        /*0022*/ 	.short	0x0008
        /*0024*/ 	.byte	0x00, 0xf0, 0x11, 0x00


	//----- nvinfo : EIATTR_KPARAM_INFO
	.align		4
.L_47:
        /*0028*/ 	.byte	0x04, 0x17
        /*002a*/ 	.short	(.L_49 - .L_48)
.L_48:
        /*002c*/ 	.word	0x00000000
        /*0030*/ 	.short	0x0000
        /*0032*/ 	.short	0x0000
        /*0034*/ 	.byte	0x00, 0xf5, 0x21, 0x00


	//----- nvinfo : EIATTR_SPARSE_MMA_MASK
	.align		4
.L_49:
        /*0038*/ 	.byte	0x03, 0x50
        /*003a*/ 	.short	0x0000


	//----- nvinfo : EIATTR_MAXREG_COUNT
	.align		4
        /*003c*/ 	.byte	0x03, 0x1b
        /*003e*/ 	.short	0x00ff


	//----- nvinfo : EIATTR_NUM_BARRIERS
	.align		4
        /*0040*/ 	.byte	0x02, 0x4c
        /*0042*/ 	.byte	0x01
	.zero		1


	//----- nvinfo : EIATTR_MERCURY_ISA_VERSION
	.align		4
        /*0044*/ 	.byte	0x03, 0x5f
        /*0046*/ 	.short	0x0101


	//----- nvinfo : EIATTR_VRC_CTA_INIT_COUNT
	.align		4
        /*0048*/ 	.byte	0x02, 0x4a
	.zero		1
	.zero		1


	//----- nvinfo : EIATTR_EXIT_INSTR_OFFSETS
	.align		4
        /*004c*/ 	.byte	0x04, 0x1c
        /*004e*/ 	.short	(.L_51 - .L_50)


	//   ....[0]....
.L_50:
        /*0050*/ 	.word	0x000002b0


	//   ....[1]....
        /*0054*/ 	.word	0x00000330


	//----- nvinfo : EIATTR_CRS_STACK_SIZE
	.align		4
.L_51:
        /*0058*/ 	.byte	0x04, 0x1e
        /*005a*/ 	.short	(.L_53 - .L_52)
.L_52:
        /*005c*/ 	.word	0x00000000


	//----- nvinfo : EIATTR_CBANK_PARAM_SIZE
	.align		4
.L_53:
        /*0060*/ 	.byte	0x03, 0x19
        /*0062*/ 	.short	0x0018


	//----- nvinfo : EIATTR_PARAM_CBANK
	.align		4
        /*0064*/ 	.byte	0x04, 0x0a
        /*0066*/ 	.short	(.L_55 - .L_54)
	.align		4
.L_54:
        /*0068*/ 	.word	index@(.nv.constant0._Z5sum_dPfjS_)
        /*006c*/ 	.short	0x0380
        /*006e*/ 	.short	0x0018


	//----- nvinfo : EIATTR_SW_WAR
	.align		4
.L_55:
        /*0070*/ 	.byte	0x04, 0x36
        /*0072*/ 	.short	(.L_57 - .L_56)
.L_56:
        /*0074*/ 	.word	0x00000008
.L_57:


//--------------------- .nv.info._Z11subAndExp_dPfjf --------------------------
	.section	.nv.info._Z11subAndExp_dPfjf,"",@"SHT_CUDA_INFO"
	.sectionflags	@""
	.align	4


	//----- nvinfo : EIATTR_CUDA_API_VERSION
	.align		4
        /*0000*/ 	.byte	0x04, 0x37
        /*0002*/ 	.short	(.L_59 - .L_58)
.L_58:
        /*0004*/ 	.word	0x00000082


	//----- nvinfo : EIATTR_KPARAM_INFO
	.align		4
.L_59:
        /*0008*/ 	.byte	0x04, 0x17
        /*000a*/ 	.short	(.L_61 - .L_60)
.L_60:
        /*000c*/ 	.word	0x00000000
        /*0010*/ 	.short	0x0002
        /*0012*/ 	.short	0x000c
        /*0014*/ 	.byte	0x00, 0xf0, 0x11, 0x00


	//----- nvinfo : EIATTR_KPARAM_INFO
	.align		4
.L_61:
        /*0018*/ 	.byte	0x04, 0x17
        /*001a*/ 	.short	(.L_63 - .L_62)
.L_62:
        /*001c*/ 	.word	0x00000000
        /*0020*/ 	.short	0x0001
        /*0022*/ 	.short	0x0008
        /*0024*/ 	.byte	0x00, 0xf0, 0x11, 0x00


	//----- nvinfo : EIATTR_KPARAM_INFO
	.align		4
.L_63:
        /*0028*/ 	.byte	0x04, 0x17
        /*002a*/ 	.short	(.L_65 - .L_64)
.L_64:
        /*002c*/ 	.word	0x00000000
        /*0030*/ 	.short	0x0000
        /*0032*/ 	.short	0x0000
        /*0034*/ 	.byte	0x00, 0xf5, 0x21, 0x00


	//----- nvinfo : EIATTR_SPARSE_MMA_MASK
	.align		4
.L_65:
        /*0038*/ 	.byte	0x03, 0x50
        /*003a*/ 	.short	0x0000


	//----- nvinfo : EIATTR_MAXREG_COUNT
	.align		4
        /*003c*/ 	.byte	0x03, 0x1b
        /*003e*/ 	.short	0x00ff


	//----- nvinfo : EIATTR_MERCURY_ISA_VERSION
	.align		4
        /*0040*/ 	.byte	0x03, 0x5f
        /*0042*/ 	.short	0x0101


	//----- nvinfo : EIATTR_VRC_CTA_INIT_COUNT
	.align		4
        /*0044*/ 	.byte	0x02, 0x4a
	.zero		1
	.zero		1


	//----- nvinfo : EIATTR_EXIT_INSTR_OFFSETS
	.align		4
        /*0048*/ 	.byte	0x04, 0x1c
        /*004a*/ 	.short	(.L_67 - .L_66)


	//   ....[0]....
.L_66:
        /*004c*/ 	.word	0x00000070


	//   ....[1]....
        /*0050*/ 	.word	0x000001e0


	//----- nvinfo : EIATTR_CRS_STACK_SIZE
	.align		4
.L_67:
        /*0054*/ 	.byte	0x04, 0x1e
        /*0056*/ 	.short	(.L_69 - .L_68)
.L_68:
        /*0058*/ 	.word	0x00000000


	//----- nvinfo : EIATTR_CBANK_PARAM_SIZE
	.align		4
.L_69:
        /*005c*/ 	.byte	0x03, 0x19
        /*005e*/ 	.short	0x0010


	//----- nvinfo : EIATTR_PARAM_CBANK
	.align		4
        /*0060*/ 	.byte	0x04, 0x0a
        /*0062*/ 	.short	(.L_71 - .L_70)
	.align		4
.L_70:
        /*0064*/ 	.word	index@(.nv.constant0._Z11subAndExp_dPfjf)
        /*0068*/ 	.short	0x0380
        /*006a*/ 	.short	0x0010


	//----- nvinfo : EIATTR_SW_WAR
	.align		4
.L_71:
        /*006c*/ 	.byte	0x04, 0x36
        /*006e*/ 	.short	(.L_73 - .L_72)
.L_72:
        /*0070*/ 	.word	0x00000008
.L_73:


//--------------------- .nv.info._Z9findMax_dPfjS_ --------------------------
	.section	.nv.info._Z9findMax_dPfjS_,"",@"SHT_CUDA_INFO"
	.sectionflags	@""
	.align	4


	//----- nvinfo : EIATTR_CUDA_API_VERSION
	.align		4
        /*0000*/ 	.byte	0x04, 0x37
        /*0002*/ 	.short	(.L_75 - .L_74)
.L_74:
        /*0004*/ 	.word	0x00000082


	//----- nvinfo : EIATTR_KPARAM_INFO
	.align		4
.L_75:
        /*0008*/ 	.byte	0x04, 0x17
        /*000a*/ 	.short	(.L_77 - .L_76)
.L_76:
        /*000c*/ 	.word	0x00000000
        /*0010*/ 	.short	0x0002
        /*0012*/ 	.short	0x0010
        /*0014*/ 	.byte	0x00, 0xf5, 0x21, 0x00


	//----- nvinfo : EIATTR_KPARAM_INFO
	.align		4
.L_77:
        /*0018*/ 	.byte	0x04, 0x17
        /*001a*/ 	.short	(.L_79 - .L_78)
.L_78:
        /*001c*/ 	.word	0x00000000
        /*0020*/ 	.short	0x0001
        /*0022*/ 	.short	0x0008
        /*0024*/ 	.byte	0x00, 0xf0, 0x11, 0x00


	//----- nvinfo : EIATTR_KPARAM_INFO
	.align		4
.L_79:
        /*0028*/ 	.byte	0x04, 0x17
        /*002a*/ 	.short	(.L_81 - .L_80)
.L_80:
        /*002c*/ 	.word	0x00000000
        /*0030*/ 	.short	0x0000
        /*0032*/ 	.short	0x0000
        /*0034*/ 	.byte	0x00, 0xf5, 0x21, 0x00


	//----- nvinfo : EIATTR_SPARSE_MMA_MASK
	.align		4
.L_81:
        /*0038*/ 	.byte	0x03, 0x50
        /*003a*/ 	.short	0x0000


	//----- nvinfo : EIATTR_MAXREG_COUNT
	.align		4
        /*003c*/ 	.byte	0x03, 0x1b
        /*003e*/ 	.short	0x00ff


	//----- nvinfo : EIATTR_NUM_BARRIERS
	.align		4
        /*0040*/ 	.byte	0x02, 0x4c
        /*0042*/ 	.byte	0x01
	.zero		1


	//----- nvinfo : EIATTR_MERCURY_ISA_VERSION
	.align		4
        /*0044*/ 	.byte	0x03, 0x5f
        /*0046*/ 	.short	0x0101


	//----- nvinfo : EIATTR_VRC_CTA_INIT_COUNT
	.align		4
        /*0048*/ 	.byte	0x02, 0x4a
	.zero		1
	.zero		1


	//----- nvinfo : EIATTR_EXIT_INSTR_OFFSETS
	.align		4
        /*004c*/ 	.byte	0x04, 0x1c
        /*004e*/ 	.short	(.L_83 - .L_82)


	//   ....[0]....
.L_82:
        /*0050*/ 	.word	0x000002b0


	//   ....[1]....
        /*0054*/ 	.word	0x00000330


	//----- nvinfo : EIATTR_CRS_STACK_SIZE
	.align		4
.L_83:
        /*0058*/ 	.byte	0x04, 0x1e
        /*005a*/ 	.short	(.L_85 - .L_84)
.L_84:
        /*005c*/ 	.word	0x00000000


	//----- nvinfo : EIATTR_CBANK_PARAM_SIZE
	.align		4
.L_85:
        /*0060*/ 	.byte	0x03, 0x19
        /*0062*/ 	.short	0x0018


	//----- nvinfo : EIATTR_PARAM_CBANK
	.align		4
        /*0064*/ 	.byte	0x04, 0x0a
        /*0066*/ 	.short	(.L_87 - .L_86)
	.align		4
.L_86:
        /*0068*/ 	.word	index@(.nv.constant0._Z9findMax_dPfjS_)
        /*006c*/ 	.short	0x0380
        /*006e*/ 	.short	0x0018


	//----- nvinfo : EIATTR_SW_WAR
	.align		4
.L_87:
        /*0070*/ 	.byte	0x04, 0x36
        /*0072*/ 	.short	(.L_89 - .L_88)
.L_88:
        /*0074*/ 	.word	0x00000008
.L_89:


//--------------------- .nv.callgraph             --------------------------
	.section	.nv.callgraph,"",@"SHT_CUDA_CALLGRAPH"
	.align	4
	.sectionentsize	8
	.align		4
        /*0000*/ 	.word	0x00000000
	.align		4
        /*0004*/ 	.word	0xffffffff
	.align		4
        /*0008*/ 	.word	0x00000000
	.align		4
        /*000c*/ 	.word	0xfffffffe
	.align		4
        /*0010*/ 	.word	0x00000000
	.align		4
        /*0014*/ 	.word	0xfffffffd
	.align		4
        /*0018*/ 	.word	0x00000000
	.align		4
        /*001c*/ 	.word	0xfffffffc


//--------------------- .text._Z11normalize_dPfjf --------------------------
	.section	.text._Z11normalize_dPfjf,"ax",@progbits
	.align	128
        .global         _Z11normalize_dPfjf
        .type           _Z11normalize_dPfjf,@function
        .size           _Z11normalize_dPfjf,(.L_x_29 - _Z11normalize_dPfjf)
        .other          _Z11normalize_dPfjf,@"STO_CUDA_ENTRY STV_DEFAULT"
_Z11normalize_dPfjf:
.text._Z11normalize_dPfjf:
[----:B------:R-:W-:Y:S01]  /*0000*/  LDC R1, c[0x0][0x37c] ;  /* 0x0000df00ff017b82 */ /* 0x000fe20000000800 */
[----:B------:R-:W0:Y:S07]  /*0010*/  S2R R11, SR_TID.X ;  /* 0x00000000000b7919 */ /* 0x000e2e0000002100 */
[----:B------:R-:W0:Y:S01]  /*0020*/  S2UR UR4, SR_CTAID.X ;  /* 0x00000000000479c3 */ /* 0x000e220000002500 */
[----:B------:R-:W1:Y:S07]  /*0030*/  LDCU UR5, c[0x0][0x388] ;  /* 0x00007100ff0577ac */ /* 0x000e6e0008000800 */
[----:B------:R-:W0:Y:S02]  /*0040*/  LDC R2, c[0x0][0x360] ;  /* 0x0000d800ff027b82 */ /* 0x000e240000000800 */
[----:B0-----:R-:W-:-:S05]  /*0050*/  IMAD R11, R2, UR4, R11 ;  /* 0x00000004020b7c24 */ /* 0x001fca000f8e020b */
[----:B-1----:R-:W-:-:S13]  /*0060*/  ISETP.GE.U32.AND P0, PT, R11, UR5, PT ;  /* 0x000000050b007c0c */ /* 0x002fda000bf06070 */
[----:B------:R-:W-:Y:S05]  /*0070*/  @P0 EXIT ;  /* 0x000000000000094d */ /* 0x000fea0003800000 */
[----:B------:R-:W0:Y:S01]  /*0080*/  LDC.64 R4, c[0x0][0x380] ;  /* 0x0000e000ff047b82 */ /* 0x000e220000000a00 */
[----:B------:R-:W1:Y:S01]  /*0090*/  LDCU UR4, c[0x0][0x370] ;  /* 0x00006e00ff0477ac */ /* 0x000e620008000800 */
[----:B------:R-:W2:Y:S06]  /*00a0*/  LDCU.64 UR6, c[0x0][0x358] ;  /* 0x00006b00ff0677ac */ /* 0x000eac0008000a00 */
[----:B------:R-:W3:Y:S01]  /*00b0*/  LDC.64 R6, c[0x0][0x388] ;  /* 0x0000e200ff067b82 */ /* 0x000ee20000000a00 */
[----:B-1----:R-:W-:-:S07]  /*00c0*/  IMAD R2, R2, UR4, RZ ;  /* 0x0000000402027c24 */ /* 0x002fce000f8e02ff */
.L_x_2:
[----:B01----:R-:W-:-:S05]  /*00d0*/  IMAD.WIDE.U32 R8, R11, 0x4, R4 ;  /* 0x000000040b087825 */ /* 0x003fca00078e0004 */
[----:B--2---:R-:W2:Y:S01]  /*00e0*/  LDG.E R0, desc[UR6][R8.64] ;  /* 0x0000000608007981 */ /* 0x004ea2000c1e1900 */
[----:B---3--:R-:W0:Y:S01]  /*00f0*/  MUFU.RCP R10, R7 ;  /* 0x00000007000a7308 */ /* 0x008e220000001000 */
[----:B------:R-:W-:Y:S01]  /*0100*/  IMAD.IADD R11, R2, 0x1, R11 ;  /* 0x00000001020b7824 */ /* 0x000fe200078e020b */
[----:B------:R-:W-:Y:S04]  /*0110*/  BSSY.RECONVERGENT B0, `(.L_x_0) ;  /* 0x000000c000007945 */ /* 0x000fe80003800200 */
[----:B------:R-:W-:Y:S01]  /*0120*/  ISETP.GE.U32.AND P2, PT, R11, R6, PT ;  /* 0x000000060b00720c */ /* 0x000fe20003f46070 */
[----:B0-----:R-:W-:-:S04]  /*0130*/  FFMA R3, R10, -R7, 1 ;  /* 0x3f8000000a037423 */ /* 0x001fc80000000807 */
[----:B------:R-:W-:Y:S01]  /*0140*/  FFMA R3, R10, R3, R10 ;  /* 0x000000030a037223 */ /* 0x000fe2000000000a */
[----:B--2---:R-:W0:Y:S03]  /*0150*/  FCHK P0, R0, R7 ;  /* 0x0000000700007302 */ /* 0x004e260000000000 */
[----:B------:R-:W-:-:S04]  /*0160*/  FFMA R10, R0, R3, RZ ;  /* 0x00000003000a7223 */ /* 0x000fc800000000ff */
[----:B------:R-:W-:-:S04]  /*0170*/  FFMA R12, R10, -R7, R0 ;  /* 0x800000070a0c7223 */ /* 0x000fc80000000000 */
[----:B------:R-:W-:Y:S01]  /*0180*/  FFMA R3, R3, R12, R10 ;  /* 0x0000000c03037223 */ /* 0x000fe2000000000a */
[----:B0-----:R-:W-:Y:S06]  /*0190*/  @!P0 BRA `(.L_x_1) ;  /* 0x00000000000c8947 */ /* 0x001fec0003800000 */
[----:B------:R-:W-:-:S07]  /*01a0*/  MOV R10, 0x1c0 ;  /* 0x000001c0000a7802 */ /* 0x000fce0000000f00 */
[----:B------:R-:W-:Y:S05]  /*01b0*/  CALL.REL.NOINC `($__internal_0_$__cuda_sm3x_div_rn_noftz_f32_slowpath) ;  /* 0x0000000000147944 */ /* 0x000fea0003c00000 */
[----:B------:R-:W-:-:S07]  /*01c0*/  IMAD.MOV.U32 R3, RZ, RZ, R0 ;  /* 0x000000ffff037224 */ /* 0x000fce00078e0000 */
.L_x_1:
[----:B------:R-:W-:Y:S05]  /*01d0*/  BSYNC.RECONVERGENT B0 ;  /* 0x0000000000007941 */ /* 0x000fea0003800200 */
.L_x_0:
[----:B------:R1:W-:Y:S01]  /*01e0*/  STG.E desc[UR6][R8.64], R3 ;  /* 0x0000000308007986 */ /* 0x0003e2000c101906 */
[----:B------:R-:W-:Y:S05]  /*01f0*/  @!P2 BRA `(.L_x_2) ;  /* 0xfffffffc00b4a947 */ /* 0x000fea000383ffff */
[----:B------:R-:W-:Y:S05]  /*0200*/  EXIT ;  /* 0x000000000000794d */ /* 0x000fea0003800000 */
        .weak           $__internal_0_$__cuda_sm3x_div_rn_noftz_f32_slowpath
        .type           $__internal_0_$__cuda_sm3x_div_rn_noftz_f32_slowpath,@function
        .size           $__internal_0_$__cuda_sm3x_div_rn_noftz_f32_slowpath,(.L_x_29 - $__internal_0_$__cuda_sm3x_div_rn_noftz_f32_slowpath)
$__internal_0_$__cuda_sm3x_div_rn_noftz_f32_slowpath:
[----:B------:R-:W0:Y:S01]  /*0210*/  LDC R3, c[0x0][0x38c] ;  /* 0x0000e300ff037b82 */ /* 0x000e220000000800 */
[--C-:B------:R-:W-:Y:S01]  /*0220*/  SHF.R.U32.HI R12, RZ, 0x17, R0.reuse ;  /* 0x00000017ff0c7819 */ /* 0x100fe20000011600 */
[----:B------:R-:W1:Y:S01]  /*0230*/  LDCU UR4, c[0x0][0x38c] ;  /* 0x00007180ff0477ac */ /* 0x000e620008000800 */
[----:B------:R-:W-:Y:S01]  /*0240*/  BSSY.RECONVERGENT B1, `(.L_x_3) ;  /* 0x0000064000017945 */ /* 0x000fe20003800200 */
[----:B------:R-:W-:Y:S01]  /*0250*/  IMAD.MOV.U32 R14, RZ, RZ, R0 ;  /* 0x000000ffff0e7224 */ /* 0x000fe200078e0000 */
[----:B------:R-:W-:-:S05]  /*0260*/  LOP3.LUT R18, R12, 0xff, RZ, 0xc0, !PT ;  /* 0x000000ff0c127812 */ /* 0x000fca00078ec0ff */
[----:B------:R-:W-:Y:S02]  /*0270*/  VIADD R17, R18, 0xffffffff ;  /* 0xffffffff12117836 */ /* 0x000fe40000000000 */
[----:B-1----:R-:W-:Y:S01]  /*0280*/  IMAD.U32 R15, RZ, RZ, UR4 ;  /* 0x00000004ff0f7e24 */ /* 0x002fe2000f8e00ff */
[----:B0-----:R-:W-:-:S04]  /*0290*/  SHF.R.U32.HI R13, RZ, 0x17, R3 ;  /* 0x00000017ff0d7819 */ /* 0x001fc80000011603 */
[----:B------:R-:W-:-:S05]  /*02a0*/  LOP3.LUT R13, R13, 0xff, RZ, 0xc0, !PT ;  /* 0x000000ff0d0d7812 */ /* 0x000fca00078ec0ff */
[----:B------:R-:W-:-:S05]  /*02b0*/  VIADD R16, R13, 0xffffffff ;  /* 0xffffffff0d107836 */ /* 0x000fca0000000000 */
[----:B------:R-:W-:-:S04]  /*02c0*/  ISETP.GT.U32.AND P0, PT, R16, 0xfd, PT ;  /* 0x000000fd1000780c */ /* 0x000fc80003f04070 */
[----:B------:R-:W-:-:S13]  /*02d0*/  ISETP.GT.U32.OR P0, PT, R17, 0xfd, P0 ;  /* 0x000000fd1100780c */ /* 0x000fda0000704470 */
[----:B------:R-:W-:Y:S01]  /*02e0*/  @!P0 IMAD.MOV.U32 R12, RZ, RZ, RZ ;  /* 0x000000ffff0c8224 */ /* 0x000fe200078e00ff */
[----:B------:R-:W-:Y:S06]  /*02f0*/  @!P0 BRA `(.L_x_4) ;  /* 0x00000000005c8947 */ /* 0x000fec0003800000 */
[----:B------:R-:W-:Y:S02]  /*0300*/  FSETP.GTU.FTZ.AND P1, PT, |R3|, +INF , PT ;  /* 0x7f8000000300780b */ /* 0x000fe40003f3c200 */
[----:B------:R-:W-:-:S04]  /*0310*/  FSETP.GTU.FTZ.AND P0, PT, |R0|, +INF , PT ;  /* 0x7f8000000000780b */ /* 0x000fc80003f1c200 */
[----:B------:R-:W-:-:S13]  /*0320*/  PLOP3.LUT P0, PT, P0, P1, PT, 0xf8, 0x8f ;  /* 0x00000000008f781c */ /* 0x000fda0000703f70 */
[----:B------:R-:W-:Y:S05]  /*0330*/  @P0 BRA `(.L_x_5) ;  /* 0x00000004004c0947 */ /* 0x000fea0003800000 */
[----:B------:R-:W-:-:S13]  /*0340*/  LOP3.LUT P0, RZ, R15, 0x7fffffff, R14, 0xc8, !PT ;  /* 0x7fffffff0fff7812 */ /* 0x000fda000780c80e */
[----:B------:R-:W-:Y:S05]  /*0350*/  @!P0 BRA `(.L_x_6) ;  /* 0x00000004003c8947 */ /* 0x000fea0003800000 */
[C---:B------:R-:W-:Y:S02]  /*0360*/  FSETP.NEU.FTZ.AND P3, PT, |R0|.reuse, +INF , PT ;  /* 0x7f8000000000780b */ /* 0x040fe40003f7d200 */
[----:B------:R-:W-:Y:S02]  /*0370*/  FSETP.NEU.FTZ.AND P1, PT, |R3|, +INF , PT ;  /* 0x7f8000000300780b */ /* 0x000fe40003f3d200 */
[----:B------:R-:W-:-:S11]  /*0380*/  FSETP.NEU.FTZ.AND P0, PT, |R0|, +INF , PT ;  /* 0x7f8000000000780b */ /* 0x000fd60003f1d200 */
[----:B------:R-:W-:Y:S05]  /*0390*/  @!P1 BRA !P3, `(.L_x_6) ;  /* 0x00000004002c9947 */ /* 0x000fea0005800000 */
[----:B------:R-:W-:-:S04]  /*03a0*/  LOP3.LUT P3, RZ, R14, 0x7fffffff, RZ, 0xc0, !PT ;  /* 0x7fffffff0eff7812 */ /* 0x000fc8000786c0ff */
[----:B------:R-:W-:-:S13]  /*03b0*/  PLOP3.LUT P1, PT, P1, P3, PT, 0x2f, 0xf2 ;  /* 0x0000000000f2781c */ /* 0x000fda0000f26577 */
[----:B------:R-:W-:Y:S05]  /*03c0*/  @P1 BRA `(.L_x_7) ;  /* 0x0000000400181947 */ /* 0x000fea0003800000 */
[----:B------:R-:W-:-:S04]  /*03d0*/  LOP3.LUT P1, RZ, R15, 0x7fffffff, RZ, 0xc0, !PT ;  /* 0x7fffffff0fff7812 */ /* 0x000fc8000782c0ff */
[----:B------:R-:W-:-:S13]  /*03e0*/  PLOP3.LUT P0, PT, P0, P1, PT, 0x2f, 0xf2 ;  /* 0x0000000000f2781c */ /* 0x000fda0000702577 */
[----:B------:R-:W-:Y:S05]  /*03f0*/  @P0 BRA `(.L_x_8) ;  /* 0x0000000400000947 */ /* 0x000fea0003800000 */
[----:B------:R-:W-:Y:S02]  /*0400*/  ISETP.GE.AND P0, PT, R17, RZ, PT ;  /* 0x000000ff1100720c */ /* 0x000fe40003f06270 */
[----:B------:R-:W-:-:S11]  /*0410*/  ISETP.GE.AND P1, PT, R16, RZ, PT ;  /* 0x000000ff1000720c */ /* 0x000fd60003f26270 */
[----:B------:R-:W-:Y:S02]  /*0420*/  @P0 IMAD.MOV.U32 R12, RZ, RZ, RZ ;  /* 0x000000ffff0c0224 */ /* 0x000fe400078e00ff */
[----:B------:R-:W-:Y:S01]  /*0430*/  @!P0 FFMA R14, R0, 1.84467440737095516160e+19, RZ ;  /* 0x5f800000000e8823 */ /* 0x000fe200000000ff */
[----:B------:R-:W-:Y:S02]  /*0440*/  @!P0 IMAD.MOV.U32 R12, RZ, RZ, -0x40 ;  /* 0xffffffc0ff0c8424 */ /* 0x000fe400078e00ff */
[----:B------:R-:W-:Y:S02]  /*0450*/  @!P1 FFMA R15, R3, 1.84467440737095516160e+19, RZ ;  /* 0x5f800000030f9823 */ /* 0x000fe400000000ff */
[----:B------:R-:W-:-:S07]  /*0460*/  @!P1 VIADD R12, R12, 0x40 ;  /* 0x000000400c0c9836 */ /* 0x000fce0000000000 */
.L_x_4:
[----:B------:R-:W-:Y:S01]  /*0470*/  LEA R0, R13, 0xc0800000, 0x17 ;  /* 0xc08000000d007811 */ /* 0x000fe200078eb8ff */
[----:B------:R-:W-:Y:S01]  /*0480*/  VIADD R3, R18, 0xffffff81 ;  /* 0xffffff8112037836 */ /* 0x000fe20000000000 */
[----:B------:R-:W-:Y:S03]  /*0490*/  BSSY.RECONVERGENT B2, `(.L_x_9) ;  /* 0x0000035000027945 */ /* 0x000fe60003800200 */
[----:B------:R-:W-:Y:S01]  /*04a0*/  IMAD.IADD R15, R15, 0x1, -R0 ;  /* 0x000000010f0f7824 */ /* 0x000fe200078e0a00 */
[C---:B------:R-:W-:Y:S01]  /*04b0*/  IADD3 R13, PT, PT, R3.reuse, 0x7f, -R13 ;  /* 0x0000007f030d7810 */ /* 0x040fe20007ffe80d */
[----:B------:R-:W-:Y:S02]  /*04c0*/  IMAD R0, R3, -0x800000, R14 ;  /* 0xff80000003007824 */ /* 0x000fe400078e020e */
[----:B------:R-:W0:Y:S01]  /*04d0*/  MUFU.RCP R16, R15 ;  /* 0x0000000f00107308 */ /* 0x000e220000001000 */
[----:B------:R-:W-:Y:S01]  /*04e0*/  FADD.FTZ R17, -R15, -RZ ;  /* 0x800000ff0f117221 */ /* 0x000fe20000010100 */
[----:B------:R-:W-:-:S03]  /*04f0*/  IMAD.IADD R13, R13, 0x1, R12 ;  /* 0x000000010d0d7824 */ /* 0x000fc600078e020c */
[----:B0-----:R-:W-:-:S04]  /*0500*/  FFMA R19, R16, R17, 1 ;  /* 0x3f80000010137423 */ /* 0x001fc80000000011 */
[----:B------:R-:W-:-:S04]  /*0510*/  FFMA R21, R16, R19, R16 ;  /* 0x0000001310157223 */ /* 0x000fc80000000010 */
[----:B------:R-:W-:-:S04]  /*0520*/  FFMA R14, R0, R21, RZ ;  /* 0x00000015000e7223 */ /* 0x000fc800000000ff */
[----:B------:R-:W-:-:S04]  /*0530*/  FFMA R19, R17, R14, R0 ;  /* 0x0000000e11137223 */ /* 0x000fc80000000000 */
[----:B------:R-:W-:-:S04]  /*0540*/  FFMA R14, R21, R19, R14 ;  /* 0x00000013150e7223 */ /* 0x000fc8000000000e */
[----:B------:R-:W-:-:S04]  /*0550*/  FFMA R17, R17, R14, R0 ;  /* 0x0000000e11117223 */ /* 0x000fc80000000000 */
[----:B------:R-:W-:-:S05]  /*0560*/  FFMA R0, R21, R17, R14 ;  /* 0x0000001115007223 */ /* 0x000fca000000000e */
[----:B------:R-:W-:-:S04]  /*0570*/  SHF.R.U32.HI R3, RZ, 0x17, R0 ;  /* 0x00000017ff037819 */ /* 0x000fc80000011600 */
[----:B------:R-:W-:-:S05]  /*0580*/  LOP3.LUT R3, R3, 0xff, RZ, 0xc0, !PT ;  /* 0x000000ff03037812 */ /* 0x000fca00078ec0ff */
[----:B------:R-:W-:-:S04]  /*0590*/  IMAD.IADD R15, R3, 0x1, R13 ;  /* 0x00000001030f7824 */ /* 0x000fc800078e020d */
[----:B------:R-:W-:-:S05]  /*05a0*/  VIADD R3, R15, 0xffffffff ;  /* 0xffffffff0f037836 */ /* 0x000fca0000000000 */
[----:B------:R-:W-:-:S13]  /*05b0*/  ISETP.GE.U32.AND P0, PT, R3, 0xfe, PT ;  /* 0x000000fe0300780c */ /* 0x000fda0003f06070 */
[----:B------:R-:W-:Y:S05]  /*05c0*/  @!P0 BRA `(.L_x_10) ;  /* 0x0000000000808947 */ /* 0x000fea0003800000 */
[----:B------:R-:W-:-:S13]  /*05d0*/  ISETP.GT.AND P0, PT, R15, 0xfe, PT ;  /* 0x000000fe0f00780c */ /* 0x000fda0003f04270 */
[----:B------:R-:W-:Y:S05]  /*05e0*/  @P0 BRA `(.L_x_11) ;  /* 0x00000000006c0947 */ /* 0x000fea0003800000 */
[----:B------:R-:W-:-:S13]  /*05f0*/  ISETP.GE.AND P0, PT, R15, 0x1, PT ;  /* 0x000000010f00780c */ /* 0x000fda0003f06270 */
[----:B------:R-:W-:Y:S05]  /*0600*/  @P0 BRA `(.L_x_12) ;  /* 0x0000000000740947 */ /* 0x000fea0003800000 */
[----:B------:R-:W-:Y:S02]  /*0610*/  ISETP.GE.AND P0, PT, R15, -0x18, PT ;  /* 0xffffffe80f00780c */ /* 0x000fe40003f06270 */
[----:B------:R-:W-:-:S11]  /*0620*/  LOP3.LUT R0, R0, 0x80000000, RZ, 0xc0, !PT ;  /* 0x8000000000007812 */ /* 0x000fd600078ec0ff */
[----:B------:R-:W-:Y:S05]  /*0630*/  @!P0 BRA `(.L_x_12) ;  /* 0x0000000000688947 */ /* 0x000fea0003800000 */
[CCC-:B------:R-:W-:Y:S01]  /*0640*/  FFMA.RZ R3, R21.reuse, R17.reuse, R14.reuse ;  /* 0x0000001115037223 */ /* 0x1c0fe2000000c00e */
[-CC-:B------:R-:W-:Y:S01]  /*0650*/  FFMA.RM R12, R21, R17.reuse, R14.reuse ;  /* 0x00000011150c7223 */ /* 0x180fe2000000400e */
[C---:B------:R-:W-:Y:S02]  /*0660*/  ISETP.NE.AND P3, PT, R15.reuse, RZ, PT ;  /* 0x000000ff0f00720c */ /* 0x040fe40003f65270 */
[----:B------:R-:W-:Y:S02]  /*0670*/  ISETP.NE.AND P1, PT, R15, RZ, PT ;  /* 0x000000ff0f00720c */ /* 0x000fe40003f25270 */
[----:B------:R-:W-:Y:S01]  /*0680*/  LOP3.LUT R13, R3, 0x7fffff, RZ, 0xc0, !PT ;  /* 0x007fffff030d7812 */ /* 0x000fe200078ec0ff */
[----:B------:R-:W-:Y:S01]  /*0690*/  FFMA.RP R3, R21, R17, R14 ;  /* 0x0000001115037223 */ /* 0x000fe2000000800e */
[----:B------:R-:W-:Y:S02]  /*06a0*/  VIADD R14, R15, 0x20 ;  /* 0x000000200f0e7836 */ /* 0x000fe40000000000 */
[----:B------:R-:W-:Y:S01]  /*06b0*/  LOP3.LUT R13, R13, 0x800000, RZ, 0xfc, !PT ;  /* 0x008000000d0d7812 */ /* 0x000fe200078efcff */
[----:B------:R-:W-:Y:S01]  /*06c0*/  IMAD.MOV R15, RZ, RZ, -R15 ;  /* 0x000000ffff0f7224 */ /* 0x000fe200078e0a0f */
[----:B------:R-:W-:-:S02]  /*06d0*/  FSETP.NEU.FTZ.AND P0, PT, R3, R12, PT ;  /* 0x0000000c0300720b */ /* 0x000fc40003f1d000 */
[----:B------:R-:W-:Y:S02]  /*06e0*/  SHF.L.U32 R14, R13, R14, RZ ;  /* 0x0000000e0d0e7219 */ /* 0x000fe400000006ff */
[----:B------:R-:W-:Y:S02]  /*06f0*/  SEL R12, R15, RZ, P3 ;  /* 0x000000ff0f0c7207 */ /* 0x000fe40001800000 */
[----:B------:R-:W-:Y:S02]  /*0700*/  ISETP.NE.AND P1, PT, R14, RZ, P1 ;  /* 0x000000ff0e00720c */ /* 0x000fe40000f25270 */
[----:B------:R-:W-:Y:S02]  /*0710*/  SHF.R.U32.HI R12, RZ, R12, R13 ;  /* 0x0000000cff0c7219 */ /* 0x000fe4000001160d */
[----:B------:R-:W-:Y:S02]  /*0720*/  PLOP3.LUT P0, PT, P0, P1, PT, 0xf8, 0x8f ;  /* 0x00000000008f781c */ /* 0x000fe40000703f70 */
[----:B------:R-:W-:-:S02]  /*0730*/  SHF.R.U32.HI R14, RZ, 0x1, R12 ;  /* 0x00000001ff0e7819 */ /* 0x000fc4000001160c */
[----:B------:R-:W-:-:S04]  /*0740*/  SEL R3, RZ, 0x1, !P0 ;  /* 0x00000001ff037807 */ /* 0x000fc80004000000 */
[----:B------:R-:W-:-:S04]  /*0750*/  LOP3.LUT R3, R3, 0x1, R14, 0xf8, !PT ;  /* 0x0000000103037812 */ /* 0x000fc800078ef80e */
[----:B------:R-:W-:-:S05]  /*0760*/  LOP3.LUT R3, R3, R12, RZ, 0xc0, !PT ;  /* 0x0000000c03037212 */ /* 0x000fca00078ec0ff */
[----:B------:R-:W-:-:S05]  /*0770*/  IMAD.IADD R3, R14, 0x1, R3 ;  /* 0x000000010e037824 */ /* 0x000fca00078e0203 */
[----:B------:R-:W-:Y:S01]  /*0780*/  LOP3.LUT R0, R3, R0, RZ, 0xfc, !PT ;  /* 0x0000000003007212 */ /* 0x000fe200078efcff */
[----:B------:R-:W-:Y:S06]  /*0790*/  BRA `(.L_x_12) ;  /* 0x0000000000107947 */ /* 0x000fec0003800000 */
.L_x_11:
[----:B------:R-:W-:-:S04]  /*07a0*/  LOP3.LUT R0, R0, 0x80000000, RZ, 0xc0, !PT ;  /* 0x8000000000007812 */ /* 0x000fc800078ec0ff */
[----:B------:R-:W-:Y:S01]  /*07b0*/  LOP3.LUT R0, R0, 0x7f800000, RZ, 0xfc, !PT ;  /* 0x7f80000000007812 */ /* 0x000fe200078efcff */
[----:B------:R-:W-:Y:S06]  /*07c0*/  BRA `(.L_x_12) ;  /* 0x0000000000047947 */ /* 0x000fec0003800000 */
.L_x_10:
[----:B------:R-:W-:-:S07]  /*07d0*/  IMAD R0, R13, 0x800000, R0 ;  /* 0x008000000d007824 */ /* 0x000fce00078e0200 */
.L_x_12:
[----:B------:R-:W-:Y:S05]  /*07e0*/  BSYNC.RECONVERGENT B2 ;  /* 0x0000000000027941 */ /* 0x000fea0003800200 */
.L_x_9:
[----:B------:R-:W-:Y:S05]  /*07f0*/  BRA `(.L_x_13) ;  /* 0x0000000000207947 */ /* 0x000fea0003800000 */
.L_x_8:
[----:B------:R-:W-:-:S04]  /*0800*/  LOP3.LUT R0, R15, 0x80000000, R14, 0x48, !PT ;  /* 0x800000000f007812 */ /* 0x000fc800078e480e */
[----:B------:R-:W-:Y:S01]  /*0810*/  LOP3.LUT R0, R0, 0x7f800000, RZ, 0xfc, !PT ;  /* 0x7f80000000007812 */ /* 0x000fe200078efcff */
[----:B------:R-:W-:Y:S06]  /*0820*/  BRA `(.L_x_13) ;  /* 0x0000000000147947 */ /* 0x000fec0003800000 */
.L_x_7:
[----:B------:R-:W-:Y:S01]  /*0830*/  LOP3.LUT R0, R15, 0x80000000, R14, 0x48, !PT ;  /* 0x800000000f007812 */ /* 0x000fe200078e480e */
[----:B------:R-:W-:Y:S06]  /*0840*/  BRA `(.L_x_13) ;  /* 0x00000000000c7947 */ /* 0x000fec0003800000 */
.L_x_6:
[----:B------:R-:W0:Y:S01]  /*0850*/  MUFU.RSQ R0, -QNAN ;  /* 0xffc0000000007908 */ /* 0x000e220000001400 */
[----:B------:R-:W-:Y:S05]  /*0860*/  BRA `(.L_x_13) ;  /* 0x0000000000047947 */ /* 0x000fea0003800000 */
.L_x_5:
[----:B------:R-:W-:-:S07]  /*0870*/  FADD.FTZ R0, R0, R3 ;  /* 0x0000000300007221 */ /* 0x000fce0000010000 */
.L_x_13:
[----:B------:R-:W-:Y:S05]  /*0880*/  BSYNC.RECONVERGENT B1 ;  /* 0x0000000000017941 */ /* 0x000fea0003800200 */
.L_x_3:
[----:B------:R-:W-:Y:S02]  /*0890*/  IMAD.MOV.U32 R12, RZ, RZ, R10 ;  /* 0x000000ffff0c7224 */ /* 0x000fe400078e000a */
[----:B------:R-:W-:-:S04]  /*08a0*/  IMAD.MOV.U32 R13, RZ, RZ, 0x0 ;  /* 0x00000000ff0d7424 */ /* 0x000fc800078e00ff */
[----:B0-----:R-:W-:Y:S05]  /*08b0*/  RET.REL.NODEC R12 `(_Z11normalize_dPfjf) ;  /* 0xfffffff40cd07950 */ /* 0x001fea0003c3ffff */
.L_x_14:
[----:B------:R-:W-:-:S00]  /*08c0*/  BRA `(.L_x_14) ;  /* 0xfffffffc00fc7947 */ /* 0x000fc0000383ffff */
[----:B------:R-:W-:-:S00]  /*08d0*/  NOP ;  /* 0x0000000000007918 */ /* 0x000fc00000000000 */
        /* <DEDUP_REMOVED lines=10> */
.L_x_29:


//--------------------- .text._Z5sum_dPfjS_       --------------------------
	.section	.text._Z5sum_dPfjS_,"ax",@progbits
	.align	128
        .global         _Z5sum_dPfjS_
        .type           _Z5sum_dPfjS_,@function
        .size           _Z5sum_dPfjS_,(.L_x_31 - _Z5sum_dPfjS_)
        .other          _Z5sum_dPfjS_,@"STO_CUDA_ENTRY STV_DEFAULT"
_Z5sum_dPfjS_:
.text._Z5sum_dPfjS_:
[----:B------:R-:W-:Y:S01]  /*0000*/  LDC R1, c[0x0][0x37c] ;  /* 0x0000df00ff017b82 */ /* 0x000fe20000000800 */
[----:B------:R-:W0:Y:S01]  /*0010*/  S2R R8, SR_TID.X ;  /* 0x0000000000087919 */ /* 0x000e220000002100 */
[----:B------:R-:W1:Y:S01]  /*0020*/  LDCU UR4, c[0x0][0x360] ;  /* 0x00006c00ff0477ac */ /* 0x000e620008000800 */
[----:B------:R-:W-:Y:S01]  /*0030*/  BSSY.RECONVERGENT B0, `(.L_x_15) ;  /* 0x0000013000007945 */ /* 0x000fe20003800200 */
[----:B------:R-:W-:Y:S01]  /*0040*/  IMAD.MOV.U32 R7, RZ, RZ, RZ ;  /* 0x000000ffff077224 */ /* 0x000fe200078e00ff */
[----:B------:R-:W0:Y:S01]  /*0050*/  S2R R9, SR_CTAID.X ;  /* 0x0000000000097919 */ /* 0x000e220000002500 */
[----:B------:R-:W2:Y:S01]  /*0060*/  LDCU UR5, c[0x0][0x388] ;  /* 0x00007100ff0577ac */ /* 0x000ea20008000800 */
[----:B------:R-:W3:Y:S01]  /*0070*/  LDCU.64 UR6, c[0x0][0x358] ;  /* 0x00006b00ff0677ac */ /* 0x000ee20008000a00 */
[----:B-1----:R-:W-:Y:S02]  /*0080*/  IMAD.U32 R6, RZ, RZ, UR4 ;  /* 0x00000004ff067e24 */ /* 0x002fe4000f8e00ff */
[----:B0-----:R-:W-:-:S05]  /*0090*/  IMAD R0, R9, UR4, R8 ;  /* 0x0000000409007c24 */ /* 0x001fca000f8e0208 */
[----:B--2---:R-:W-:-:S13]  /*00a0*/  ISETP.GE.U32.AND P0, PT, R0, UR5, PT ;  /* 0x0000000500007c0c */ /* 0x004fda000bf06070 */
[----:B---3--:R-:W-:Y:S05]  /*00b0*/  @P0 BRA `(.L_x_16) ;  /* 0x0000000000280947 */ /* 0x008fea0003800000 */
[----:B------:R-:W0:Y:S01]  /*00c0*/  LDC.64 R4, c[0x0][0x380] ;  /* 0x0000e000ff047b82 */ /* 0x000e220000000a00 */
[----:B------:R-:W1:Y:S01]  /*00d0*/  LDCU UR4, c[0x0][0x370] ;  /* 0x00006e00ff0477ac */ /* 0x000e620008000800 */
[----:B------:R-:W-:Y:S02]  /*00e0*/  HFMA2 R7, -RZ, RZ, 0, 0 ;  /* 0x00000000ff077431 */ /* 0x000fe400000001ff */
[----:B-1----:R-:W-:-:S07]  /*00f0*/  IMAD R11, R6, UR4, RZ ;  /* 0x00000004060b7c24 */ /* 0x002fce000f8e02ff */
.L_x_17:
[----:B0-----:R-:W-:-:S06]  /*0100*/  IMAD.WIDE.U32 R2, R0, 0x4, R4 ;  /* 0x0000000400027825 */ /* 0x001fcc00078e0004 */
[----:B------:R-:W2:Y:S01]  /*0110*/  LDG.E R2, desc[UR6][R2.64] ;  /* 0x0000000602027981 */ /* 0x000ea2000c1e1900 */
[----:B------:R-:W-:-:S05]  /*0120*/  IMAD.IADD R0, R11, 0x1, R0 ;  /* 0x000000010b007824 */ /* 0x000fca00078e0200 */
[----:B------:R-:W-:Y:S01]  /*0130*/  ISETP.GE.U32.AND P0, PT, R0, UR5, PT ;  /* 0x0000000500007c0c */ /* 0x000fe2000bf06070 */
[----:B--2---:R-:W-:-:S12]  /*0140*/  FADD R7, R2, R7 ;  /* 0x0000000702077221 */ /* 0x004fd80000000000 */
[----:B------:R-:W-:Y:S05]  /*0150*/  @!P0 BRA `(.L_x_17) ;  /* 0xfffffffc00e88947 */ /* 0x000fea000383ffff */
.L_x_16:
[----:B------:R-:W-:Y:S05]  /*0160*/  BSYNC.RECONVERGENT B0 ;  /* 0x0000000000007941 */ /* 0x000fea0003800200 */
.L_x_15:
[----:B------:R-:W0:Y:S01]  /*0170*/  S2UR UR5, SR_CgaCtaId ;  /* 0x00000000000579c3 */ /* 0x000e220000008800 */
[----:B------:R-:W-:Y:S01]  /*0180*/  UMOV UR4, 0x400 ;  /* 0x0000040000047882 */ /* 0x000fe20000000000 */
[----:B------:R-:W-:Y:S02]  /*0190*/  ISETP.GE.U32.AND P1, PT, R6, 0x2, PT ;  /* 0x000000020600780c */ /* 0x000fe40003f26070 */
[----:B------:R-:W-:Y:S01]  /*01a0*/  ISETP.NE.AND P0, PT, R8, RZ, PT ;  /* 0x000000ff0800720c */ /* 0x000fe20003f05270 */
[----:B0-----:R-:W-:-:S06]  /*01b0*/  ULEA UR4, UR5, UR4, 0x18 ;  /* 0x0000000405047291 */ /* 0x001fcc000f8ec0ff */
[----:B------:R-:W-:-:S05]  /*01c0*/  LEA R0, R8, UR4, 0x2 ;  /* 0x0000000408007c11 */ /* 0x000fca000f8e10ff */
[----:B------:R0:W-:Y:S01]  /*01d0*/  STS [R0], R7 ;  /* 0x0000000700007388 */ /* 0x0001e20000000800 */
[----:B------:R-:W-:Y:S06]  /*01e0*/  BAR.SYNC.DEFER_BLOCKING 0x0 ;  /* 0x0000000000007b1d */ /* 0x000fec0000010000 */
[----:B------:R-:W-:Y:S05]  /*01f0*/  @!P1 BRA `(.L_x_18) ;  /* 0x00000000002c9947 */ /* 0x000fea0003800000 */
.L_x_19:
[----:B------:R-:W-:-:S04]  /*0200*/  SHF.R.U32.HI R5, RZ, 0x1, R6 ;  /* 0x00000001ff057819 */ /* 0x000fc80000011606 */
[----:B------:R-:W-:-:S13]  /*0210*/  ISETP.GE.U32.AND P1, PT, R8, R5, PT ;  /* 0x000000050800720c */ /* 0x000fda0003f26070 */
[----:B------:R-:W-:Y:S01]  /*0220*/  @!P1 LEA R2, R5, R0, 0x2 ;  /* 0x0000000005029211 */ /* 0x000fe200078e10ff */
[----:B------:R-:W-:Y:S05]  /*0230*/  @!P1 LDS R3, [R0] ;  /* 0x0000000000039984 */ /* 0x000fea0000000800 */
[----:B------:R-:W1:Y:S02]  /*0240*/  @!P1 LDS R2, [R2] ;  /* 0x0000000002029984 */ /* 0x000e640000000800 */
[----:B-1----:R-:W-:-:S05]  /*0250*/  @!P1 FADD R3, R2, R3 ;  /* 0x0000000302039221 */ /* 0x002fca0000000000 */
[----:B------:R1:W-:Y:S01]  /*0260*/  @!P1 STS [R0], R3 ;  /* 0x0000000300009388 */ /* 0x0003e20000000800 */
[----:B------:R-:W-:Y:S01]  /*0270*/  BAR.SYNC.DEFER_BLOCKING 0x0 ;  /* 0x0000000000007b1d */ /* 0x000fe20000010000 */
[----:B------:R-:W-:Y:S01]  /*0280*/  ISETP.GT.U32.AND P1, PT, R6, 0x3, PT ;  /* 0x000000030600780c */ /* 0x000fe20003f24070 */
[----:B------:R-:W-:-:S12]  /*0290*/  IMAD.MOV.U32 R6, RZ, RZ, R5 ;  /* 0x000000ffff067224 */ /* 0x000fd800078e0005 */
[----:B-1----:R-:W-:Y:S05]  /*02a0*/  @P1 BRA `(.L_x_19) ;  /* 0xfffffffc00d41947 */ /* 0x002fea000383ffff */
.L_x_18:
[----:B------:R-:W-:Y:S05]  /*02b0*/  @P0 EXIT ;  /* 0x000000000000094d */ /* 0x000fea0003800000 */
[----:B------:R-:W1:Y:S01]  /*02c0*/  S2UR UR5, SR_CgaCtaId ;  /* 0x00000000000579c3 */ /* 0x000e620000008800 */
[----:B------:R-:W-:-:S07]  /*02d0*/  UMOV UR4, 0x400 ;  /* 0x0000040000047882 */ /* 0x000fce0000000000 */
[----:B------:R-:W2:Y:S01]  /*02e0*/  LDC.64 R2, c[0x0][0x390] ;  /* 0x0000e400ff027b82 */ /* 0x000ea20000000a00 */
[----:B-1----:R-:W-:Y:S01]  /*02f0*/  ULEA UR4, UR5, UR4, 0x18 ;  /* 0x0000000405047291 */ /* 0x002fe2000f8ec0ff */
[----:B--2---:R-:W-:-:S08]  /*0300*/  IMAD.WIDE.U32 R2, R9, 0x4, R2 ;  /* 0x0000000409027825 */ /* 0x004fd000078e0002 */
[----:B------:R-:W1:Y:S04]  /*0310*/  LDS R5, [UR4] ;  /* 0x00000004ff057984 */ /* 0x000e680008000800 */
[----:B-1----:R-:W-:Y:S01]  /*0320*/  STG.E desc[UR6][R2.64], R5 ;  /* 0x0000000502007986 */ /* 0x002fe2000c101906 */
[----:B------:R-:W-:Y:S05]  /*0330*/  EXIT ;  /* 0x000000000000794d */ /* 0x000fea0003800000 */
.L_x_20:
        /* <DEDUP_REMOVED lines=12> */
.L_x_31:


//--------------------- .text._Z11subAndExp_dPfjf --------------------------
	.section	.text._Z11subAndExp_dPfjf,"ax",@progbits
	.align	128
        .global         _Z11subAndExp_dPfjf
        .type           _Z11subAndExp_dPfjf,@function
        .size           _Z11subAndExp_dPfjf,(.L_x_32 - _Z11subAndExp_dPfjf)
        .other          _Z11subAndExp_dPfjf,@"STO_CUDA_ENTRY STV_DEFAULT"
_Z11subAndExp_dPfjf:
.text._Z11subAndExp_dPfjf:
        /* <DEDUP_REMOVED lines=10> */
[----:B------:R-:W2:Y:S01]  /*00a0*/  LDCU.64 UR6, c[0x0][0x358] ;  /* 0x00006b00ff0677ac */ /* 0x000ea20008000a00 */
[----:B------:R-:W3:Y:S01]  /*00b0*/  LDCU UR8, c[0x0][0x38c] ;  /* 0x00007180ff0877ac */ /* 0x000ee20008000800 */
[----:B-1----:R-:W-:-:S07]  /*00c0*/  IMAD R7, R7, UR4, RZ ;  /* 0x0000000407077c24 */ /* 0x002fce000f8e02ff */
.L_x_21:
[----:B01----:R-:W-:-:S05]  /*00d0*/  IMAD.WIDE.U32 R4, R0, 0x4, R2 ;  /* 0x0000000400047825 */ /* 0x003fca00078e0002 */
[----:B--2---:R-:W3:Y:S01]  /*00e0*/  LDG.E R6, desc[UR6][R4.64] ;  /* 0x0000000604067981 */ /* 0x004ee2000c1e1900 */
[----:B------:R-:W-:Y:S01]  /*00f0*/  HFMA2 R9, -RZ, RZ, 0.96630859375, -0.0022525787353515625 ;  /* 0x3bbb989dff097431 */ /* 0x000fe200000001ff */
[----:B------:R-:W-:Y:S02]  /*0100*/  MOV R11, 0x437c0000 ;  /* 0x437c0000000b7802 */ /* 0x000fe40000000f00 */
[----:B------:R-:W-:-:S04]  /*0110*/  IADD3 R0, PT, PT, R7, R0, RZ ;  /* 0x0000000007007210 */ /* 0x000fc80007ffe0ff */
[----:B------:R-:W-:Y:S01]  /*0120*/  ISETP.GE.U32.AND P0, PT, R0, UR5, PT ;  /* 0x0000000500007c0c */ /* 0x000fe2000bf06070 */
[----:B---3--:R-:W-:-:S04]  /*0130*/  FADD R6, R6, -UR8 ;  /* 0x8000000806067e21 */ /* 0x008fc80008000000 */
[----:B------:R-:W-:-:S04]  /*0140*/  FFMA.SAT R8, R6, R9, 0.5 ;  /* 0x3f00000006087423 */ /* 0x000fc80000002009 */
[----:B------:R-:W-:-:S04]  /*0150*/  FFMA.RM R8, R8, R11, 12582913 ;  /* 0x4b40000108087423 */ /* 0x000fc8000000400b */
[C---:B------:R-:W-:Y:S01]  /*0160*/  FADD R9, R8.reuse, -12583039 ;  /* 0xcb40007f08097421 */ /* 0x040fe20000000000 */
[----:B------:R-:W-:-:S03]  /*0170*/  SHF.L.U32 R8, R8, 0x17, RZ ;  /* 0x0000001708087819 */ /* 0x000fc600000006ff */
[----:B------:R-:W-:-:S04]  /*0180*/  FFMA R9, R6, 1.4426950216293334961, -R9 ;  /* 0x3fb8aa3b06097823 */ /* 0x000fc80000000809 */
[----:B------:R-:W-:-:S06]  /*0190*/  FFMA R9, R6, 1.925963033500011079e-08, R9 ;  /* 0x32a5706006097823 */ /* 0x000fcc0000000009 */
[----:B------:R-:W0:Y:S02]  /*01a0*/  MUFU.EX2 R9, R9 ;  /* 0x0000000900097308 */ /* 0x000e240000000800 */
[----:B0-----:R-:W-:-:S05]  /*01b0*/  FMUL R11, R8, R9 ;  /* 0x00000009080b7220 */ /* 0x001fca0000400000 */
[----:B------:R1:W-:Y:S01]  /*01c0*/  STG.E desc[UR6][R4.64], R11 ;  /* 0x0000000b04007986 */ /* 0x0003e2000c101906 */
[----:B------:R-:W-:Y:S05]  /*01d0*/  @!P0 BRA `(.L_x_21) ;  /* 0xfffffffc00bc8947 */ /* 0x000fea000383ffff */
[----:B------:R-:W-:Y:S05]  /*01e0*/  EXIT ;  /* 0x000000000000794d */ /* 0x000fea0003800000 */
.L_x_22:
        /* <DEDUP_REMOVED lines=9> */
.L_x_32:


//--------------------- .text._Z9findMax_dPfjS_   --------------------------
	.section	.text._Z9findMax_dPfjS_,"ax",@progbits
	.align	128
        .global         _Z9findMax_dPfjS_
        .type           _Z9findMax_dPfjS_,@function
        .size           _Z9findMax_dPfjS_,(.L_x_33 - _Z9findMax_dPfjS_)
        .other          _Z9findMax_dPfjS_,@"STO_CUDA_ENTRY STV_DEFAULT"
_Z9findMax_dPfjS_:
.text._Z9findMax_dPfjS_:
[----:B------:R-:W-:Y:S01]  /*0000*/  LDC R1, c[0x0][0x37c] ;  /* 0x0000df00ff017b82 */ /* 0x000fe20000000800 */
[----:B------:R-:W0:Y:S01]  /*0010*/  S2R R8, SR_TID.X ;  /* 0x0000000000087919 */ /* 0x000e220000002100 */
[----:B------:R-:W1:Y:S01]  /*0020*/  LDCU UR4, c[0x0][0x360] ;  /* 0x00006c00ff0477ac */ /* 0x000e620008000800 */
[----:B------:R-:W-:Y:S01]  /*0030*/  BSSY.RECONVERGENT B0, `(.L_x_23) ;  /* 0x0000013000007945 */ /* 0x000fe20003800200 */
[----:B------:R-:W-:Y:S01]  /*0040*/  IMAD.MOV.U32 R7, RZ, RZ, -0x800000 ;  /* 0xff800000ff077424 */ /* 0x000fe200078e00ff */
        /* <DEDUP_REMOVED lines=9> */
[----:B------:R-:W-:Y:S02]  /*00e0*/  IMAD.MOV.U32 R7, RZ, RZ, -0x800000 ;  /* 0xff800000ff077424 */ /* 0x000fe400078e00ff */
[----:B-1----:R-:W-:-:S07]  /*00f0*/  IMAD R11, R6, UR4, RZ ;  /* 0x00000004060b7c24 */ /* 0x002fce000f8e02ff */
.L_x_25:
[----:B0-----:R-:W-:-:S06]  /*0100*/  IMAD.WIDE.U32 R2, R0, 0x4, R4 ;  /* 0x0000000400027825 */ /* 0x001fcc00078e0004 */
[----:B------:R-:W2:Y:S01]  /*0110*/  LDG.E R2, desc[UR6][R2.64] ;  /* 0x0000000602027981 */ /* 0x000ea2000c1e1900 */
[----:B------:R-:W-:-:S05]  /*0120*/  IMAD.IADD R0, R11, 0x1, R0 ;  /* 0x000000010b007824 */ /* 0x000fca00078e0200 */
[----:B------:R-:W-:Y:S02]  /*0130*/  ISETP.GE.U32.AND P0, PT, R0, UR5, PT ;  /* 0x0000000500007c0c */ /* 0x000fe4000bf06070 */
[----:B--2---:R-:W-:-:S11]  /*0140*/  FMNMX R7, R2, R7, !PT ;  /* 0x0000000702077209 */ /* 0x004fd60007800000 */
[----:B------:R-:W-:Y:S05]  /*0150*/  @!P0 BRA `(.L_x_25) ;  /* 0xfffffffc00e88947 */ /* 0x000fea000383ffff */
.L_x_24:
[----:B------:R-:W-:Y:S05]  /*0160*/  BSYNC.RECONVERGENT B0 ;  /* 0x0000000000007941 */ /* 0x000fea0003800200 */
.L_x_23:
        /* <DEDUP_REMOVED lines=9> */
.L_x_27:
[----:B0-----:R-:W-:-:S04]  /*0200*/  SHF.R.U32.HI R7, RZ, 0x1, R6 ;  /* 0x00000001ff077819 */ /* 0x001fc80000011606 */
[----:B------:R-:W-:-:S13]  /*0210*/  ISETP.GE.U32.AND P1, PT, R8, R7, PT ;  /* 0x000000070800720c */ /* 0x000fda0003f26070 */
[----:B------:R-:W-:Y:S01]  /*0220*/  @!P1 IMAD R3, R7, 0x4, R0 ;  /* 0x0000000407039824 */ /* 0x000fe200078e0200 */
[----:B------:R-:W-:Y:S05]  /*0230*/  @!P1 LDS R2, [R0] ;  /* 0x0000000000029984 */ /* 0x000fea0000000800 */
[----:B------:R-:W0:Y:S02]  /*0240*/  @!P1 LDS R3, [R3] ;  /* 0x0000000003039984 */ /* 0x000e240000000800 */
[----:B0-----:R-:W-:-:S05]  /*0250*/  @!P1 FMNMX R5, R2, R3, !PT ;  /* 0x0000000302059209 */ /* 0x001fca0007800000 */
[----:B------:R1:W-:Y:S01]  /*0260*/  @!P1 STS [R0], R5 ;  /* 0x0000000500009388 */ /* 0x0003e20000000800 */
[----:B------:R-:W-:Y:S01]  /*0270*/  BAR.SYNC.DEFER_BLOCKING 0x0 ;  /* 0x0000000000007b1d */ /* 0x000fe20000010000 */
[----:B------:R-:W-:Y:S01]  /*0280*/  ISETP.GT.U32.AND P1, PT, R6, 0x3, PT ;  /* 0x000000030600780c */ /* 0x000fe20003f24070 */
[----:B------:R-:W-:-:S12]  /*0290*/  IMAD.MOV.U32 R6, RZ, RZ, R7 ;  /* 0x000000ffff067224 */ /* 0x000fd800078e0007 */
[----:B-1----:R-:W-:Y:S05]  /*02a0*/  @P1 BRA `(.L_x_27) ;  /* 0xfffffffc00d41947 */ /* 0x002fea000383ffff */
.L_x_26:
        /* <DEDUP_REMOVED lines=9> */
.L_x_28:
        /* <DEDUP_REMOVED lines=12> */
.L_x_33:


//--------------------- .nv.shared.reserved.0     --------------------------
	.section	.nv.shared.reserved.0,"aw",@nobits
	.weak		__nv_reservedSMEM_offset_0_alias
	.size		__nv_reservedSMEM_offset_0_alias, 0, 64
	.other		__nv_reservedSMEM_offset_0_alias,@"STO_CUDA_RESERVED_SHARED STV_DEFAULT"
__nv_reservedSMEM_offset_0_alias:
	.zero		0
	.zero		64


//--------------------- .nv.shared._Z5sum_dPfjS_  --------------------------
	.section	.nv.shared._Z5sum_dPfjS_,"aw",@nobits
	.sectionflags	@""
	.align	4
.nv.shared._Z5sum_dPfjS_:
	.zero		3072


//--------------------- .nv.shared._Z9findMax_dPfjS_ --------------------------
	.section	.nv.shared._Z9findMax_dPfjS_,"aw",@nobits
	.sectionflags	@""
	.align	4
.nv.shared._Z9findMax_dPfjS_:
	.zero		3072


//--------------------- .nv.constant0._Z11normalize_dPfjf --------------------------
	.section	.nv.constant0._Z11normalize_dPfjf,"a",@progbits
	.sectionflags	@""
	.align	4
.nv.constant0._Z11normalize_dPfjf:
	.zero		912


//--------------------- .nv.constant0._Z5sum_dPfjS_ --------------------------
	.section	.nv.constant0._Z5sum_dPfjS_,"a",@progbits
	.sectionflags	@""
	.align	4
.nv.constant0._Z5sum_dPfjS_:
	.zero		920


//--------------------- .nv.constant0._Z11subAndExp_dPfjf --------------------------
	.section	.nv.constant0._Z11subAndExp_dPfjf,"a",@progbits
	.sectionflags	@""
	.align	4
.nv.constant0._Z11subAndExp_dPfjf:
	.zero		912


//--------------------- .nv.constant0._Z9findMax_dPfjS_ --------------------------
	.section	.nv.constant0._Z9findMax_dPfjS_,"a",@progbits
	.sectionflags	@""
	.align	4
.nv.constant0._Z9findMax_dPfjS_:
	.zero		920


//--------------------- SYMBOLS --------------------------

	.type		.nv.reservedSmem.offset0,@object
	.size		.nv.reservedSmem.offset0,0x4
	.type		.nv.reservedSmem.cap,@object
	.size		.nv.reservedSmem.cap,0x4
